	.headerflags	@"EF_CUDA_TEXMODE_UNIFIED EF_CUDA_64BIT_ADDRESS EF_CUDA_ACCELERATORS EF_CUDA_SM90 EF_CUDA_VIRTUAL_SM(EF_CUDA_SM90)"
	.elftype	@"ET_EXEC"


//--------------------- .nv.info                  --------------------------
	.section	.nv.info,"",@"SHT_CUDA_INFO"
	.align	4


	//----- nvinfo : EIATTR_REGCOUNT
	.align		4
        /*0000*/ 	.byte	0x04, 0x2f
        /*0002*/ 	.short	(.L_1 - .L_0)
	.align		4
.L_0:
        /*0004*/ 	.word	index@(triton_poi_fused_convolution_div_8)
        /*0008*/ 	.word	0x00000020


	//----- nvinfo : EIATTR_MIN_STACK_SIZE
	.align		4
.L_1:
        /*000c*/ 	.byte	0x04, 0x12
        /*000e*/ 	.short	(.L_3 - .L_2)
	.align		4
.L_2:
        /*0010*/ 	.word	index@(triton_poi_fused_convolution_div_8)
        /*0014*/ 	.word	0x00000000


	//----- nvinfo : EIATTR_FRAME_SIZE
	.align		4
.L_3:
        /*0018*/ 	.byte	0x04, 0x11
        /*001a*/ 	.short	(.L_5 - .L_4)
	.align		4
.L_4:
        /*001c*/ 	.word	index@(triton_poi_fused_convolution_div_8)
        /*0020*/ 	.word	0x00000000


	//----- nvinfo : EIATTR_MIN_STACK_SIZE
	.align		4
.L_5:
        /*0024*/ 	.byte	0x04, 0x12
        /*0026*/ 	.short	(.L_7 - .L_6)
	.align		4
.L_6:
        /*0028*/ 	.word	index@(triton_poi_fused_convolution_div_8)
        /*002c*/ 	.word	0x00000000
.L_7:


//--------------------- .nv.info.triton_poi_fused_convolution_div_8 --------------------------
	.section	.nv.info.triton_poi_fused_convolution_div_8,"",@"SHT_CUDA_INFO"
	.sectionflags	@""
	.align	4


	//----- nvinfo : EIATTR_CUDA_API_VERSION
	.align		4
        /*0000*/ 	.byte	0x04, 0x37
        /*0002*/ 	.short	(.L_9 - .L_8)
.L_8:
        /*0004*/ 	.word	0x0000007c


	//----- nvinfo : EIATTR_KPARAM_INFO
	.align		4
.L_9:
        /*0008*/ 	.byte	0x04, 0x17
        /*000a*/ 	.short	(.L_11 - .L_10)
.L_10:
        /*000c*/ 	.word	0x00000000
        /*0010*/ 	.short	0x0005
        /*0012*/ 	.short	0x0024
        /*0014*/ 	.byte	0x00, 0xf0, 0x11, 0x00


	//----- nvinfo : EIATTR_KPARAM_INFO
	.align		4
.L_11:
        /*0018*/ 	.byte	0x04, 0x17
        /*001a*/ 	.short	(.L_13 - .L_12)
.L_12:
        /*001c*/ 	.word	0x00000000
        /*0020*/ 	.short	0x0004
        /*0022*/ 	.short	0x0020
        /*0024*/ 	.byte	0x00, 0xf0, 0x11, 0x00


	//----- nvinfo : EIATTR_KPARAM_INFO
	.align		4
.L_13:
        /*0028*/ 	.byte	0x04, 0x17
        /*002a*/ 	.short	(.L_15 - .L_14)
.L_14:
        /*002c*/ 	.word	0x00000000
        /*0030*/ 	.short	0x0003
        /*0032*/ 	.short	0x0018
        /*0034*/ 	.byte	0x00, 0xf4, 0x21, 0x00


	//----- nvinfo : EIATTR_KPARAM_INFO
	.align		4
.L_15:
        /*0038*/ 	.byte	0x04, 0x17
        /*003a*/ 	.short	(.L_17 - .L_16)
.L_16:
        /*003c*/ 	.word	0x00000000
        /*0040*/ 	.short	0x0002
        /*0042*/ 	.short	0x0010
        /*0044*/ 	.byte	0x00, 0xf4, 0x21, 0x00


	//----- nvinfo : EIATTR_KPARAM_INFO
	.align		4
.L_17:
        /*0048*/ 	.byte	0x04, 0x17
        /*004a*/ 	.short	(.L_19 - .L_18)
.L_18:
        /*004c*/ 	.word	0x00000000
        /*0050*/ 	.short	0x0001
        /*0052*/ 	.short	0x0008
        /*0054*/ 	.byte	0x00, 0xf4, 0x21, 0x00


	//----- nvinfo : EIATTR_KPARAM_INFO
	.align		4
.L_19:
        /*0058*/ 	.byte	0x04, 0x17
        /*005a*/ 	.short	(.L_21 - .L_20)
.L_20:
        /*005c*/ 	.word	0x00000000
        /*0060*/ 	.short	0x0000
        /*0062*/ 	.short	0x0000
        /*0064*/ 	.byte	0x00, 0xf4, 0x21, 0x00


	//----- nvinfo : EIATTR_SPARSE_MMA_MASK
	.align		4
.L_21:
        /*0068*/ 	.byte	0x03, 0x50
        /*006a*/ 	.short	0x0000


	//----- nvinfo : EIATTR_MAXREG_COUNT
	.align		4
        /*006c*/ 	.byte	0x03, 0x1b
        /*006e*/ 	.short	0x00ff


	//----- nvinfo : EIATTR_EXIT_INSTR_OFFSETS
	.align		4
        /*0070*/ 	.byte	0x04, 0x1c
        /*0072*/ 	.short	(.L_23 - .L_22)


	//   ....[0]....
.L_22:
        /*0074*/ 	.word	0x00001420


	//   ....[1]....
        /*0078*/ 	.word	0x00001440


	//----- nvinfo : EIATTR_REQNTID
	.align		4
.L_23:
        /*007c*/ 	.byte	0x04, 0x10
        /*007e*/ 	.short	(.L_25 - .L_24)
.L_24:
        /*0080*/ 	.word	0x00000100
        /*0084*/ 	.word	0x00000001
        /*0088*/ 	.word	0x00000001


	//----- nvinfo : EIATTR_CBANK_PARAM_SIZE
	.align		4
.L_25:
        /*008c*/ 	.byte	0x03, 0x19
        /*008e*/ 	.short	0x0028


	//----- nvinfo : EIATTR_PARAM_CBANK
	.align		4
        /*0090*/ 	.byte	0x04, 0x0a
        /*0092*/ 	.short	(.L_27 - .L_26)
	.align		4
.L_26:
        /*0094*/ 	.word	index@(.nv.constant0.triton_poi_fused_convolution_div_8)
        /*0098*/ 	.short	0x0210
        /*009a*/ 	.short	0x0028


	//----- nvinfo : EIATTR_SW_WAR
	.align		4
.L_27:
        /*009c*/ 	.byte	0x04, 0x36
        /*009e*/ 	.short	(.L_29 - .L_28)
.L_28:
        /*00a0*/ 	.word	0x00000008
.L_29:


//--------------------- .nv.callgraph             --------------------------
	.section	.nv.callgraph,"",@"SHT_CUDA_CALLGRAPH"
	.align	4
	.sectionentsize	8
	.align		4
        /*0000*/ 	.word	0x00000000
	.align		4
        /*0004*/ 	.word	0xffffffff
	.align		4
        /*0008*/ 	.word	0x00000000
	.align		4
        /*000c*/ 	.word	0xfffffffe
	.align		4
        /*0010*/ 	.word	0x00000000
	.align		4
        /*0014*/ 	.word	0xfffffffd
	.align		4
        /*0018*/ 	.word	0x00000000
	.align		4
        /*001c*/ 	.word	0xfffffffc


//--------------------- .text.triton_poi_fused_convolution_div_8 --------------------------
	.section	.text.triton_poi_fused_convolution_div_8,"ax",@progbits
	.sectionflags	@"SHF_BARRIERS=1"
	.align	128
        .global         triton_poi_fused_convolution_div_8
        .type           triton_poi_fused_convolution_div_8,@function
        .size           triton_poi_fused_convolution_div_8,(.L_x_1 - triton_poi_fused_convolution_div_8)
        .other          triton_poi_fused_convolution_div_8,@"STO_CUDA_ENTRY STV_DEFAULT"
triton_poi_fused_convolution_div_8:
.text.triton_poi_fused_convolution_div_8:
[----:B------:R-:W0:Y:S01]  /*0000*/  LDC R1, c[0x0][0x28] ;  /* 0x00000a00ff017b82 */ /* 0x000e220000000800 */
[----:B------:R-:W1:Y:S07]  /*0010*/  S2R R24, SR_CTAID.Y ;  /* 0x0000000000187919 */ /* 0x000e6e0000002600 */
[----:B------:R-:W2:Y:S01]  /*0020*/  LDC.64 R28, c[0x0][0x210] ;  /* 0x00008400ff1c7b82 */ /* 0x000ea20000000a00 */
[----:B------:R-:W3:Y:S01]  /*0030*/  S2R R0, SR_TID.X ;  /* 0x0000000000007919 */ /* 0x000ee20000002100 */
[----:B------:R-:W-:Y:S01]  /*0040*/  ULDC.64 UR6, c[0x0][0x208] ;  /* 0x0000820000067ab9 */ /* 0x000fe20000000a00 */
[----:B------:R-:W-:-:S02]  /*0050*/  CS2R R12, SRZ ;  /* 0x00000000000c7805 */ /* 0x000fc4000001ff00 */
[----:B------:R-:W-:Y:S01]  /*0060*/  CS2R R14, SRZ ;  /* 0x00000000000e7805 */ /* 0x000fe2000001ff00 */
[----:B------:R-:W4:Y:S01]  /*0070*/  S2R R23, SR_CTAID.X ;  /* 0x0000000000177919 */ /* 0x000f220000002500 */
[----:B------:R-:W-:Y:S02]  /*0080*/  CS2R R8, SRZ ;  /* 0x0000000000087805 */ /* 0x000fe4000001ff00 */
[----:B------:R-:W-:Y:S01]  /*0090*/  CS2R R10, SRZ ;  /* 0x00000000000a7805 */ /* 0x000fe2000001ff00 */
[----:B-1----:R-:W-:Y:S02]  /*00a0*/  IMAD.SHL.U32 R24, R24, 0x40, RZ ;  /* 0x0000004018187824 */ /* 0x002fe400078e00ff */
[----:B---3--:R-:W-:Y:S01]  /*00b0*/  IMAD.SHL.U32 R3, R0, 0x4, RZ ;  /* 0x0000000400037824 */ /* 0x008fe200078e00ff */
[----:B------:R-:W-:Y:S01]  /*00c0*/  SHF.R.U32.HI R22, RZ, 0x4, R0 ;  /* 0x00000004ff167819 */ /* 0x000fe20000011600 */
[----:B----4-:R-:W-:-:S03]  /*00d0*/  IMAD.SHL.U32 R23, R23, 0x40, RZ ;  /* 0x0000004017177824 */ /* 0x010fc600078e00ff */
[----:B------:R-:W-:Y:S02]  /*00e0*/  LOP3.LUT R3, R24, 0x3c, R3, 0xf8, !PT ;  /* 0x0000003c18037812 */ /* 0x000fe400078ef803 */
[----:B------:R-:W-:Y:S02]  /*00f0*/  SGXT.U32 R22, R22, 0x4 ;  /* 0x000000041616781a */ /* 0x000fe40000000000 */
[----:B------:R-:W-:Y:S02]  /*0100*/  SHF.R.U32.HI R2, RZ, 0x2, R3 ;  /* 0x00000002ff027819 */ /* 0x000fe40000011603 */
[----:B------:R-:W-:Y:S02]  /*0110*/  ISETP.GE.AND P0, PT, R3, 0x100, PT ;  /* 0x000001000300780c */ /* 0x000fe40003f06270 */
[----:B------:R-:W-:Y:S01]  /*0120*/  LOP3.LUT R3, R23, 0x10, R22, 0xfe, !PT ;  /* 0x0000001017037812 */ /* 0x000fe200078efe16 */
[----:B------:R-:W-:Y:S01]  /*0130*/  IMAD R2, R2, 0xc4, RZ ;  /* 0x000000c402027824 */ /* 0x000fe200078e02ff */
[----:B------:R-:W-:-:S02]  /*0140*/  CS2R R16, SRZ ;  /* 0x0000000000107805 */ /* 0x000fc4000001ff00 */
[----:B------:R-:W-:Y:S02]  /*0150*/  CS2R R18, SRZ ;  /* 0x0000000000127805 */ /* 0x000fe4000001ff00 */
[C---:B------:R-:W-:Y:S01]  /*0160*/  ISETP.LT.AND P3, PT, R3.reuse, 0x31, !P0 ;  /* 0x000000310300780c */ /* 0x040fe20004761270 */
[----:B------:R-:W-:Y:S01]  /*0170*/  IMAD R20, R3, 0x4, R2 ;  /* 0x0000000403147824 */ /* 0x000fe200078e0202 */
[----:B------:R-:W-:Y:S02]  /*0180*/  LOP3.LUT R3, R23, 0x20, R22, 0xfe, !PT ;  /* 0x0000002017037812 */ /* 0x000fe400078efe16 */
[----:B------:R-:W-:Y:S01]  /*0190*/  LOP3.LUT R21, R23, R22, RZ, 0xfc, !PT ;  /* 0x0000001617157212 */ /* 0x000fe200078efcff */
[----:B--2---:R-:W-:Y:S01]  /*01a0*/  IMAD.WIDE R6, R20, 0x4, R28 ;  /* 0x0000000414067825 */ /* 0x004fe200078e021c */
[C---:B------:R-:W-:Y:S02]  /*01b0*/  ISETP.LT.AND P2, PT, R3.reuse, 0x31, !P0 ;  /* 0x000000310300780c */ /* 0x040fe40004741270 */
[----:B------:R-:W-:-:S02]  /*01c0*/  LEA R3, R3, R2, 0x2 ;  /* 0x0000000203037211 */ /* 0x000fc400078e10ff */
[C---:B------:R-:W-:Y:S01]  /*01d0*/  ISETP.LT.AND P4, PT, R21.reuse, 0x31, !P0 ;  /* 0x000000311500780c */ /* 0x040fe20004781270 */
[----:B------:R-:W-:Y:S02]  /*01e0*/  IMAD R21, R21, 0x4, R2 ;  /* 0x0000000415157824 */ /* 0x000fe400078e0202 */
[--C-:B------:R-:W-:Y:S01]  /*01f0*/  IMAD.WIDE R26, R3, 0x4, R28.reuse ;  /* 0x00000004031a7825 */ /* 0x100fe200078e021c */
[----:B------:R-:W-:Y:S01]  /*0200*/  LOP3.LUT R25, R23, 0x30, R22, 0xfe, !PT ;  /* 0x0000003017197812 */ /* 0x000fe200078efe16 */
[----:B------:R-:W2:Y:S02]  /*0210*/  @P3 LDG.E.EL.128 R8, desc[UR6][R6.64] ;  /* 0x0000000606083981 */ /* 0x000ea4000c2e1d00 */
[----:B------:R-:W-:Y:S02]  /*0220*/  IMAD.WIDE R4, R21, 0x4, R28 ;  /* 0x0000000415047825 */ /* 0x000fe400078e021c */
[----:B------:R1:W3:Y:S01]  /*0230*/  @P2 LDG.E.EL.128 R16, desc[UR6][R26.64] ;  /* 0x000000061a102981 */ /* 0x0002e2000c2e1d00 */
[C---:B------:R-:W-:Y:S01]  /*0240*/  ISETP.LT.AND P0, PT, R25.reuse, 0x31, !P0 ;  /* 0x000000311900780c */ /* 0x040fe20004701270 */
[----:B------:R-:W-:-:S02]  /*0250*/  IMAD R2, R25, 0x4, R2 ;  /* 0x0000000419027824 */ /* 0x000fc400078e0202 */
[----:B------:R4:W5:Y:S01]  /*0260*/  @P4 LDG.E.EL.128 R12, desc[UR6][R4.64] ;  /* 0x00000006040c4981 */ /* 0x000962000c2e1d00 */
[----:B-1----:R-:W1:Y:S01]  /*0270*/  LDC.64 R26, c[0x0][0x218] ;  /* 0x00008600ff1a7b82 */ /* 0x002e620000000a00 */
[----:B------:R-:W-:Y:S02]  /*0280*/  CS2R R6, SRZ ;  /* 0x0000000000067805 */ /* 0x000fe4000001ff00 */
[----:B-1----:R-:W2:Y:S01]  /*0290*/  LDG.E R26, desc[UR6][R26.64] ;  /* 0x000000061a1a7981 */ /* 0x002ea2000c1e1900 */
[----:B----4-:R-:W-:Y:S01]  /*02a0*/  CS2R R4, SRZ ;  /* 0x0000000000047805 */ /* 0x010fe2000001ff00 */
[----:B------:R-:W-:-:S05]  /*02b0*/  IMAD.WIDE R28, R2, 0x4, R28 ;  /* 0x00000004021c7825 */ /* 0x000fca00078e021c */
[----:B------:R1:W4:Y:S01]  /*02c0*/  @P0 LDG.E.EL.128 R4, desc[UR6][R28.64] ;  /* 0x000000061c040981 */ /* 0x000322000c2e1d00 */
[----:B------:R-:W-:-:S04]  /*02d0*/  SHF.R.U32.HI R25, RZ, 0x6, R0 ;  /* 0x00000006ff197819 */ /* 0x000fc80000011600 */
[----:B------:R-:W-:Y:S01]  /*02e0*/  SGXT.U32 R25, R25, 0x2 ;  /* 0x000000021919781a */ /* 0x000fe20000000000 */
[----:B------:R-:W1:Y:S03]  /*02f0*/  S2UR UR5, SR_CgaCtaId ;  /* 0x00000000000579c3 */ /* 0x000e660000008800 */
[----:B------:R-:W-:Y:S01]  /*0300*/  LOP3.LUT R24, R24, R25, RZ, 0xfc, !PT ;  /* 0x0000001918187212 */ /* 0x000fe200078efcff */
[----:B------:R-:W-:Y:S01]  /*0310*/  UMOV UR4, 0x400 ;  /* 0x0000040000047882 */ /* 0x000fe20000000000 */
[----:B-1----:R-:W1:Y:S01]  /*0320*/  S2R R28, SR_TID.X ;  /* 0x00000000001c7919 */ /* 0x002e620000002100 */
[----:B0-----:R-:W-:Y:S01]  /*0330*/  UPRMT UR4, UR5, 0x654, UR4 ;  /* 0x0000065405047896 */ /* 0x001fe20008000004 */
[C---:B--2---:R-:W-:Y:S02]  /*0340*/  FSETP.GT.AND P1, PT, |R26|.reuse, 8.50705917302346158658e+37, PT ;  /* 0x7e8000001a00780b */ /* 0x044fe40003f24200 */
[----:B------:R-:W-:-:S11]  /*0350*/  FSETP.GEU.AND P5, PT, |R26|, 1.175494350822287508e-38, PT ;  /* 0x008000001a00780b */ /* 0x000fd60003fae200 */
[----:B------:R-:W-:-:S04]  /*0360*/  @P1 FMUL R26, R26, 0.25 ;  /* 0x3e8000001a1a1820 */ /* 0x000fc80000400000 */
[----:B------:R-:W-:-:S04]  /*0370*/  @!P5 FMUL R26, R26, 16777216 ;  /* 0x4b8000001a1ad820 */ /* 0x000fc80000400000 */
[----:B------:R-:W0:Y:S01]  /*0380*/  MUFU.RCP R25, R26 ;  /* 0x0000001a00197308 */ /* 0x000e220000001000 */
[----:B-----5:R-:W-:Y:S01]  /*0390*/  @P1 FMUL R12, R12, 0.25 ;  /* 0x3e8000000c0c1820 */ /* 0x020fe20000400000 */
[----:B------:R-:W-:Y:S01]  /*03a0*/  @P1 FMUL R13, R13, 0.25 ;  /* 0x3e8000000d0d1820 */ /* 0x000fe20000400000 */
[----:B------:R-:W-:Y:S01]  /*03b0*/  @P1 FMUL R14, R14, 0.25 ;  /* 0x3e8000000e0e1820 */ /* 0x000fe20000400000 */
[----:B------:R-:W-:Y:S01]  /*03c0*/  @P1 FMUL R15, R15, 0.25 ;  /* 0x3e8000000f0f1820 */ /* 0x000fe20000400000 */
[----:B------:R-:W-:Y:S01]  /*03d0*/  @P1 FMUL R8, R8, 0.25 ;  /* 0x3e80000008081820 */ /* 0x000fe20000400000 */
[----:B------:R-:W-:Y:S01]  /*03e0*/  @P1 FMUL R9, R9, 0.25 ;  /* 0x3e80000009091820 */ /* 0x000fe20000400000 */
[----:B------:R-:W-:Y:S01]  /*03f0*/  @P1 FMUL R10, R10, 0.25 ;  /* 0x3e8000000a0a1820 */ /* 0x000fe20000400000 */
[----:B------:R-:W-:Y:S01]  /*0400*/  @P1 FMUL R11, R11, 0.25 ;  /* 0x3e8000000b0b1820 */ /* 0x000fe20000400000 */
[----:B---3--:R-:W-:Y:S01]  /*0410*/  @P1 FMUL R16, R16, 0.25 ;  /* 0x3e80000010101820 */ /* 0x008fe20000400000 */
[----:B------:R-:W-:Y:S01]  /*0420*/  @P1 FMUL R17, R17, 0.25 ;  /* 0x3e80000011111820 */ /* 0x000fe20000400000 */
[----:B------:R-:W-:Y:S01]  /*0430*/  @P1 FMUL R18, R18, 0.25 ;  /* 0x3e80000012121820 */ /* 0x000fe20000400000 */
[----:B------:R-:W-:Y:S01]  /*0440*/  @P1 FMUL R19, R19, 0.25 ;  /* 0x3e80000013131820 */ /* 0x000fe20000400000 */
[----:B----4-:R-:W-:Y:S01]  /*0450*/  @P1 FMUL R4, R4, 0.25 ;  /* 0x3e80000004041820 */ /* 0x010fe20000400000 */
[----:B------:R-:W-:Y:S01]  /*0460*/  @P1 FMUL R5, R5, 0.25 ;  /* 0x3e80000005051820 */ /* 0x000fe20000400000 */
[----:B------:R-:W-:Y:S01]  /*0470*/  @P1 FMUL R6, R6, 0.25 ;  /* 0x3e80000006061820 */ /* 0x000fe20000400000 */
[----:B------:R-:W-:Y:S01]  /*0480*/  @P1 FMUL R7, R7, 0.25 ;  /* 0x3e80000007071820 */ /* 0x000fe20000400000 */
[----:B------:R-:W-:Y:S01]  /*0490*/  @!P5 FMUL R12, R12, 16777216 ;  /* 0x4b8000000c0cd820 */ /* 0x000fe20000400000 */
        /* <DEDUP_REMOVED lines=15> */
[C---:B0-----:R-:W-:Y:S01]  /*0590*/  FMUL R12, R25.reuse, R12 ;  /* 0x0000000c190c7220 */ /* 0x041fe20000400000 */
[C---:B------:R-:W-:Y:S01]  /*05a0*/  FMUL R13, R25.reuse, R13 ;  /* 0x0000000d190d7220 */ /* 0x040fe20000400000 */
        /* <DEDUP_REMOVED lines=13> */
[----:B------:R-:W-:Y:S01]  /*0680*/  FMUL R7, R25, R7 ;  /* 0x0000000719077220 */ /* 0x000fe20000400000 */
[----:B------:R-:W-:-:S05]  /*0690*/  IMAD.SHL.U32 R25, R0, 0x100, RZ ;  /* 0x0000010000197824 */ /* 0x000fca00078e00ff */
[----:B------:R-:W-:-:S04]  /*06a0*/  LOP3.LUT R27, R25, 0xf00, RZ, 0xc0, !PT ;  /* 0x00000f00191b7812 */ /* 0x000fc800078ec0ff */
[C---:B------:R-:W-:Y:S02]  /*06b0*/  LOP3.LUT R26, R27.reuse, 0x40, RZ, 0xfc, !PT ;  /* 0x000000401b1a7812 */ /* 0x040fe400078efcff */
[C---:B------:R-:W-:Y:S02]  /*06c0*/  LOP3.LUT R22, R27.reuse, R22, RZ, 0xfc, !PT ;  /* 0x000000161b167212 */ /* 0x040fe400078efcff */
[C---:B------:R-:W-:Y:S02]  /*06d0*/  LOP3.LUT R29, R27.reuse, 0x80, RZ, 0xfc, !PT ;  /* 0x000000801b1d7812 */ /* 0x040fe400078efcff */
[C---:B------:R-:W-:Y:S02]  /*06e0*/  LOP3.LUT R25, R27.reuse, 0xc0, RZ, 0xfc, !PT ;  /* 0x000000c01b197812 */ /* 0x040fe400078efcff */
[----:B------:R-:W-:Y:S02]  /*06f0*/  LEA.HI R27, R27, UR4, RZ, 0x1c ;  /* 0x000000041b1b7c11 */ /* 0x000fe4000f8fe0ff */
[----:B------:R-:W-:-:S02]  /*0700*/  LEA.HI R26, R26, UR4, RZ, 0x1c ;  /* 0x000000041a1a7c11 */ /* 0x000fc4000f8fe0ff */
[----:B------:R-:W-:Y:S02]  /*0710*/  LEA.HI R29, R29, UR4, RZ, 0x1c ;  /* 0x000000041d1d7c11 */ /* 0x000fe4000f8fe0ff */
[----:B------:R-:W-:Y:S01]  /*0720*/  LEA.HI R25, R25, UR4, RZ, 0x1c ;  /* 0x0000000419197c11 */ /* 0x000fe2000f8fe0ff */
[C---:B------:R-:W-:Y:S01]  /*0730*/  IMAD R27, R22.reuse, 0x4, R27 ;  /* 0x00000004161b7824 */ /* 0x040fe200078e021b */
[C---:B------:R-:W-:Y:S01]  /*0740*/  LEA R29, R22.reuse, R29, 0x2 ;  /* 0x0000001d161d7211 */ /* 0x040fe200078e10ff */
[C---:B------:R-:W-:Y:S02]  /*0750*/  IMAD R26, R22.reuse, 0x4, R26 ;  /* 0x00000004161a7824 */ /* 0x040fe400078e021a */
[----:B------:R-:W-:Y:S01]  /*0760*/  IMAD R22, R22, 0x4, R25 ;  /* 0x0000000416167824 */ /* 0x000fe200078e0219 */
[----:B------:R-:W-:Y:S04]  /*0770*/  STS [R27], R12 ;  /* 0x0000000c1b007388 */ /* 0x000fe80000000800 */
[----:B------:R-:W-:Y:S04]  /*0780*/  STS [R26+0x100], R13 ;  /* 0x0001000d1a007388 */ /* 0x000fe80000000800 */
        /* <DEDUP_REMOVED lines=13> */
[----:B------:R0:W-:Y:S01]  /*0860*/  STS [R22+0x3c0], R7 ;  /* 0x0003c00716007388 */ /* 0x0001e20000000800 */
[----:B------:R-:W-:-:S02]  /*0870*/  LOP3.LUT R25, R23, 0x3f, R0, 0xf8, !PT ;  /* 0x0000003f17197812 */ /* 0x000fc400078ef800 */
[----:B------:R-:W-:-:S04]  /*0880*/  SHF.R.U32.HI R0, RZ, 0x4, R0 ;  /* 0x00000004ff007819 */ /* 0x000fc80000011600 */
[----:B------:R-:W-:Y:S02]  /*0890*/  LOP3.LUT R23, R0, 0xc, RZ, 0xc0, !PT ;  /* 0x0000000c00177812 */ /* 0x000fe400078ec0ff */
[----:B-1----:R-:W-:-:S03]  /*08a0*/  LOP3.LUT R0, R28, 0xff, RZ, 0xc0, !PT ;  /* 0x000000ff1c007812 */ /* 0x002fc600078ec0ff */
[----:B------:R-:W-:-:S04]  /*08b0*/  VIADD R23, R23, UR4 ;  /* 0x0000000417177c36 */ /* 0x000fc80008000000 */
[----:B------:R-:W-:Y:S01]  /*08c0*/  IMAD R28, R0, 0x4, R23 ;  /* 0x00000004001c7824 */ /* 0x000fe200078e0217 */
[----:B------:R-:W-:Y:S01]  /*08d0*/  BAR.SYNC.DEFER_BLOCKING 0x0 ;  /* 0x0000000000007b1d */ /* 0x000fe20000010000 */
[----:B------:R-:W-:Y:S02]  /*08e0*/  LOP3.LUT R23, R24, 0x4, RZ, 0xfc, !PT ;  /* 0x0000000418177812 */ /* 0x000fe400078efcff */
[----:B------:R-:W-:-:S04]  /*08f0*/  ISETP.GE.AND P1, PT, R25, 0x31, PT ;  /* 0x000000311900780c */ /* 0x000fc80003f26270 */
[----:B------:R-:W-:Y:S02]  /*0900*/  ISETP.LT.AND P6, PT, R23, 0x100, !P1 ;  /* 0x000001001700780c */ /* 0x000fe40004fc1270 */
[----:B0-----:R-:W0:Y:S01]  /*0910*/  LDC.64 R22, c[0x0][0x220] ;  /* 0x00008800ff167b82 */ /* 0x001e220000000a00 */
[----:B------:R-:W1:Y:S01]  /*0920*/  LDS R28, [R28] ;  /* 0x000000001c1c7984 */ /* 0x000e620000000800 */
[C---:B------:R-:W-:Y:S01]  /*0930*/  ISETP.LT.AND P5, PT, R24.reuse, 0x100, !P1 ;  /* 0x000001001800780c */ /* 0x040fe20004fa1270 */
[C---:B------:R-:W-:Y:S01]  /*0940*/  IMAD R25, R24.reuse, 0x31, R25 ;  /* 0x0000003118197824 */ /* 0x040fe200078e0219 */
[----:B------:R-:W-:-:S03]  /*0950*/  LOP3.LUT R29, R24, 0x8, RZ, 0xfc, !PT ;  /* 0x00000008181d7812 */ /* 0x000fc600078efcff */
[----:B0-----:R-:W-:-:S08]  /*0960*/  IMAD.WIDE R26, R25, 0x4, R22 ;  /* 0x00000004191a7825 */ /* 0x001fd000078e0216 */
[----:B-1----:R0:W-:Y:S01]  /*0970*/  @P5 STG.E desc[UR6][R26.64], R28 ;  /* 0x0000001c1a005986 */ /* 0x0021e2000c101906 */
[----:B------:R-:W-:Y:S02]  /*0980*/  ISETP.LT.AND P5, PT, R29, 0x100, !P1 ;  /* 0x000001001d00780c */ /* 0x000fe40004fa1270 */
[----:B------:R-:W-:-:S04]  /*0990*/  LOP3.LUT R29, R0, 0x100, RZ, 0xfc, !PT ;  /* 0x00000100001d7812 */ /* 0x000fc800078efcff */
[----:B------:R-:W-:-:S04]  /*09a0*/  SHF.R.U32.HI R29, RZ, 0x4, R29 ;  /* 0x00000004ff1d7819 */ /* 0x000fc8000001161d */
[----:B------:R-:W-:-:S05]  /*09b0*/  LOP3.LUT R29, R29, 0x1c, RZ, 0xc0, !PT ;  /* 0x0000001c1d1d7812 */ /* 0x000fca00078ec0ff */
[----:B------:R-:W-:-:S05]  /*09c0*/  VIADD R29, R29, UR4 ;  /* 0x000000041d1d7c36 */ /* 0x000fca0008000000 */
[----:B0-----:R-:W-:-:S06]  /*09d0*/  LEA R27, R0, R29, 0x2 ;  /* 0x0000001d001b7211 */ /* 0x001fcc00078e10ff */
[----:B------:R-:W0:Y:S01]  /*09e0*/  LDS R27, [R27+0x400] ;  /* 0x000400001b1b7984 */ /* 0x000e220000000800 */
[----:B------:R-:W-:Y:S01]  /*09f0*/  VIADD R29, R25, 0xc4 ;  /* 0x000000c4191d7836 */ /* 0x000fe20000000000 */
[----:B------:R-:W-:-:S03]  /*0a00*/  LOP3.LUT R26, R24, 0xc, RZ, 0xfc, !PT ;  /* 0x0000000c181a7812 */ /* 0x000fc600078efcff */
[----:B------:R-:W-:-:S05]  /*0a10*/  IMAD.WIDE R28, R29, 0x4, R22 ;  /* 0x000000041d1c7825 */ /* 0x000fca00078e0216 */
[----:B0-----:R0:W-:Y:S01]  /*0a20*/  @P6 STG.E desc[UR6][R28.64], R27 ;  /* 0x0000001b1c006986 */ /* 0x0011e2000c101906 */
[----:B------:R-:W-:Y:S02]  /*0a30*/  ISETP.LT.AND P6, PT, R26, 0x100, !P1 ;  /* 0x000001001a00780c */ /* 0x000fe40004fc1270 */
[----:B------:R-:W-:-:S04]  /*0a40*/  LOP3.LUT R26, R0, 0x200, RZ, 0xfc, !PT ;  /* 0x00000200001a7812 */ /* 0x000fc800078efcff */
[----:B------:R-:W-:-:S04]  /*0a50*/  SHF.R.U32.HI R26, RZ, 0x4, R26 ;  /* 0x00000004ff1a7819 */ /* 0x000fc8000001161a */
[----:B------:R-:W-:-:S05]  /*0a60*/  LOP3.LUT R26, R26, 0x2c, RZ, 0xc0, !PT ;  /* 0x0000002c1a1a7812 */ /* 0x000fca00078ec0ff */
[----:B------:R-:W-:-:S04]  /*0a70*/  VIADD R26, R26, UR4 ;  /* 0x000000041a1a7c36 */ /* 0x000fc80008000000 */
[----:B------:R-:W-:-:S05]  /*0a80*/  IMAD R26, R0, 0x4, R26 ;  /* 0x00000004001a7824 */ /* 0x000fca00078e021a */
[----:B------:R1:W2:Y:S01]  /*0a90*/  LDS R29, [R26+0x800] ;  /* 0x000800001a1d7984 */ /* 0x0002a20000000800 */
[----:B0-----:R-:W-:Y:S01]  /*0aa0*/  VIADD R27, R25, 0x188 ;  /* 0x00000188191b7836 */ /* 0x001fe20000000000 */
[----:B------:R-:W-:-:S03]  /*0ab0*/  LOP3.LUT R28, R24, 0x10, RZ, 0xfc, !PT ;  /* 0x00000010181c7812 */ /* 0x000fc600078efcff */
[----:B-1----:R-:W-:-:S05]  /*0ac0*/  IMAD.WIDE R26, R27, 0x4, R22 ;  /* 0x000000041b1a7825 */ /* 0x002fca00078e0216 */
[----:B--2---:R0:W-:Y:S01]  /*0ad0*/  @P5 STG.E desc[UR6][R26.64], R29 ;  /* 0x0000001d1a005986 */ /* 0x0041e2000c101906 */
[----:B------:R-:W-:Y:S02]  /*0ae0*/  ISETP.LT.AND P5, PT, R28, 0x100, !P1 ;  /* 0x000001001c00780c */ /* 0x000fe40004fa1270 */
[----:B------:R-:W-:-:S04]  /*0af0*/  LOP3.LUT R28, R0, 0x300, RZ, 0xfc, !PT ;  /* 0x00000300001c7812 */ /* 0x000fc800078efcff */
[----:B------:R-:W-:-:S04]  /*0b00*/  SHF.R.U32.HI R28, RZ, 0x4, R28 ;  /* 0x00000004ff1c7819 */ /* 0x000fc8000001161c */
[----:B------:R-:W-:-:S04]  /*0b10*/  LOP3.LUT R28, R28, 0x3c, RZ, 0xc0, !PT ;  /* 0x0000003c1c1c7812 */ /* 0x000fc800078ec0ff */
[----:B------:R-:W-:-:S05]  /*0b20*/  IADD3 R28, R28, UR4, RZ ;  /* 0x000000041c1c7c10 */ /* 0x000fca000fffe0ff */
        /* <DEDUP_REMOVED lines=9> */
[----:B------:R-:W-:-:S05]  /*0bc0*/  LOP3.LUT R26, R26, 0x4c, RZ, 0xc0, !PT ;  /* 0x0000004c1a1a7812 */ /* 0x000fca00078ec0ff */
[----:B------:R-:W-:-:S04]  /*0bd0*/  VIADD R26, R26, UR4 ;  /* 0x000000041a1a7c36 */ /* 0x000fc80008000000 */
[----:B------:R-:W-:-:S05]  /*0be0*/  IMAD R26, R0, 0x4, R26 ;  /* 0x00000004001a7824 */ /* 0x000fca00078e021a */
[----:B------:R1:W2:Y:S01]  /*0bf0*/  LDS R29, [R26+0x1000] ;  /* 0x001000001a1d7984 */ /* 0x0002a20000000800 */
[----:B0-----:R-:W-:Y:S02]  /*0c00*/  IADD3 R27, R25, 0x310, RZ ;  /* 0x00000310191b7810 */ /* 0x001fe40007ffe0ff */
        /* <DEDUP_REMOVED lines=18> */
[----:B------:R-:W-:-:S05]  /*0d30*/  VIADD R26, R26, UR4 ;  /* 0x000000041a1a7c36 */ /* 0x000fca0008000000 */
[----:B------:R-:W-:-:S05]  /*0d40*/  LEA R26, R0, R26, 0x2 ;  /* 0x0000001a001a7211 */ /* 0x000fca00078e10ff */
        /* <DEDUP_REMOVED lines=68> */
[C---:B------:R-:W-:Y:S02]  /*1190*/  LOP3.LUT R28, R24.reuse, 0x38, RZ, 0xfc, !PT ;  /* 0x00000038181c7812 */ /* 0x040fe400078efcff */
[----:B------:R-:W-:Y:S01]  /*11a0*/  LOP3.LUT R24, R24, 0x3c, RZ, 0xfc, !PT ;  /* 0x0000003c18187812 */ /* 0x000fe200078efcff */
[----:B-1----:R-:W-:-:S05]  /*11b0*/  IMAD.WIDE R26, R27, 0x4, R22 ;  /* 0x000000041b1a7825 */ /* 0x002fca00078e0216 */
[----:B--2---:R0:W-:Y:S01]  /*11c0*/  @P5 STG.E desc[UR6][R26.64], R29 ;  /* 0x0000001d1a005986 */ /* 0x0041e2000c101906 */
[----:B------:R-:W-:Y:S02]  /*11d0*/  ISETP.LT.AND P5, PT, R28, 0x100, !P1 ;  /* 0x000001001c00780c */ /* 0x000fe40004fa1270 */
[----:B------:R-:W-:Y:S02]  /*11e0*/  ISETP.LT.AND P1, PT, R24, 0x100, !P1 ;  /* 0x000001001800780c */ /* 0x000fe40004f21270 */
[----:B------:R-:W-:-:S04]  /*11f0*/  LOP3.LUT R24, R0, 0xd00, RZ, 0xfc, !PT ;  /* 0x00000d0000187812 */ /* 0x000fc800078efcff */
[----:B------:R-:W-:-:S04]  /*1200*/  SHF.R.U32.HI R24, RZ, 0x4, R24 ;  /* 0x00000004ff187819 */ /* 0x000fc80000011618 */
[----:B------:R-:W-:-:S04]  /*1210*/  LOP3.LUT R24, R24, 0xdc, RZ, 0xc0, !PT ;  /* 0x000000dc18187812 */ /* 0x000fc800078ec0ff */
[----:B------:R-:W-:-:S05]  /*1220*/  IADD3 R24, R24, UR4, RZ ;  /* 0x0000000418187c10 */ /* 0x000fca000fffe0ff */
[----:B------:R-:W-:-:S06]  /*1230*/  IMAD R24, R0, 0x4, R24 ;  /* 0x0000000400187824 */ /* 0x000fcc00078e0218 */
[----:B------:R-:W1:Y:S01]  /*1240*/  LDS R24, [R24+0x3400] ;  /* 0x0034000018187984 */ /* 0x000e620000000800 */
[C---:B0-----:R-:W-:Y:S02]  /*1250*/  VIADD R27, R25.reuse, 0x9f4 ;  /* 0x000009f4191b7836 */ /* 0x041fe40000000000 */
[----:B------:R-:W-:Y:S02]  /*1260*/  VIADD R29, R25, 0xab8 ;  /* 0x00000ab8191d7836 */ /* 0x000fe40000000000 */
[----:B------:R-:W-:-:S04]  /*1270*/  IMAD.WIDE R26, R27, 0x4, R22 ;  /* 0x000000041b1a7825 */ /* 0x000fc800078e0216 */
[----:B------:R-:W-:Y:S01]  /*1280*/  VIADD R28, R25, 0xb7c ;  /* 0x00000b7c191c7836 */ /* 0x000fe20000000000 */
[----:B-1----:R0:W-:Y:S02]  /*1290*/  @P6 STG.E desc[UR6][R26.64], R24 ;  /* 0x000000181a006986 */ /* 0x0021e4000c101906 */
[----:B0-----:R-:W-:-:S04]  /*12a0*/  IMAD.WIDE R24, R29, 0x4, R22 ;  /* 0x000000041d187825 */ /* 0x001fc800078e0216 */
[----:B------:R-:W-:Y:S01]  /*12b0*/  IMAD.WIDE R22, R28, 0x4, R22 ;  /* 0x000000041c167825 */ /* 0x000fe200078e0216 */
[C---:B------:R-:W-:Y:S02]  /*12c0*/  LOP3.LUT R28, R0.reuse, 0xe00, RZ, 0xfc, !PT ;  /* 0x00000e00001c7812 */ /* 0x040fe400078efcff */
[----:B------:R-:W-:Y:S02]  /*12d0*/  LOP3.LUT R26, R0, 0xf00, RZ, 0xfc, !PT ;  /* 0x00000f00001a7812 */ /* 0x000fe400078efcff */
[----:B------:R-:W-:Y:S02]  /*12e0*/  SHF.R.U32.HI R28, RZ, 0x4, R28 ;  /* 0x00000004ff1c7819 */ /* 0x000fe4000001161c */
[----:B------:R-:W-:Y:S02]  /*12f0*/  SHF.R.U32.HI R26, RZ, 0x4, R26 ;  /* 0x00000004ff1a7819 */ /* 0x000fe4000001161a */
[----:B------:R-:W-:Y:S02]  /*1300*/  LOP3.LUT R28, R28, 0xec, RZ, 0xc0, !PT ;  /* 0x000000ec1c1c7812 */ /* 0x000fe400078ec0ff */
[----:B------:R-:W-:-:S02]  /*1310*/  LOP3.LUT R26, R26, 0xfc, RZ, 0xc0, !PT ;  /* 0x000000fc1a1a7812 */ /* 0x000fc400078ec0ff */
[----:B------:R-:W-:-:S03]  /*1320*/  IADD3 R29, R28, UR4, RZ ;  /* 0x000000041c1d7c10 */ /* 0x000fc6000fffe0ff */
[----:B------:R-:W-:Y:S02]  /*1330*/  VIADD R27, R26, UR4 ;  /* 0x000000041a1b7c36 */ /* 0x000fe40008000000 */
[C---:B------:R-:W-:Y:S02]  /*1340*/  IMAD R29, R0.reuse, 0x4, R29 ;  /* 0x00000004001d7824 */ /* 0x040fe400078e021d */
[----:B------:R-:W-:Y:S02]  /*1350*/  IMAD R0, R0, 0x4, R27 ;  /* 0x0000000400007824 */ /* 0x000fe400078e021b */
[----:B------:R-:W0:Y:S02]  /*1360*/  LDC.64 R26, c[0x0][0x228] ;  /* 0x00008a00ff1a7b82 */ /* 0x000e240000000a00 */
[----:B------:R-:W1:Y:S04]  /*1370*/  LDS R29, [R29+0x3800] ;  /* 0x003800001d1d7984 */ /* 0x000e680000000800 */
[----:B------:R-:W2:Y:S04]  /*1380*/  LDS R0, [R0+0x3c00] ;  /* 0x003c000000007984 */ /* 0x000ea80000000800 */
[----:B-1----:R0:W-:Y:S04]  /*1390*/  @P5 STG.E desc[UR6][R24.64], R29 ;  /* 0x0000001d18005986 */ /* 0x0021e8000c101906 */
[----:B--2---:R1:W-:Y:S01]  /*13a0*/  @P1 STG.E desc[UR6][R22.64], R0 ;  /* 0x0000000016001986 */ /* 0x0043e2000c101906 */
[----:B0-----:R-:W-:-:S04]  /*13b0*/  IMAD.WIDE R28, R21, 0x4, R26 ;  /* 0x00000004151c7825 */ /* 0x001fc800078e021a */
[--C-:B------:R-:W-:Y:S01]  /*13c0*/  IMAD.WIDE R20, R20, 0x4, R26.reuse ;  /* 0x0000000414147825 */ /* 0x100fe200078e021a */
[----:B------:R1:W-:Y:S03]  /*13d0*/  @P4 STG.E.128 desc[UR6][R28.64], R12 ;  /* 0x0000000c1c004986 */ /* 0x0003e6000c101d06 */
[--C-:B------:R-:W-:Y:S01]  /*13e0*/  IMAD.WIDE R24, R3, 0x4, R26.reuse ;  /* 0x0000000403187825 */ /* 0x100fe200078e021a */
[----:B------:R1:W-:Y:S04]  /*13f0*/  @P3 STG.E.128 desc[UR6][R20.64], R8 ;  /* 0x0000000814003986 */ /* 0x0003e8000c101d06 */
[----:B------:R1:W-:Y:S01]  /*1400*/  @P2 STG.E.128 desc[UR6][R24.64], R16 ;  /* 0x0000001018002986 */ /* 0x0003e2000c101d06 */
[----:B------:R-:W-:Y:S01]  /*1410*/  IMAD.WIDE R2, R2, 0x4, R26 ;  /* 0x0000000402027825 */ /* 0x000fe200078e021a */
[----:B------:R-:W-:Y:S06]  /*1420*/  @!P0 EXIT ;  /* 0x000000000000894d */ /* 0x000fec0003800000 */
[----:B------:R-:W-:Y:S01]  /*1430*/  STG.E.128 desc[UR6][R2.64], R4 ;  /* 0x0000000402007986 */ /* 0x000fe2000c101d06 */
[----:B------:R-:W-:Y:S05]  /*1440*/  EXIT ;  /* 0x000000000000794d */ /* 0x000fea0003800000 */
.L_x_0:
[----:B------:R-:W-:-:S00]  /*1450*/  BRA `(.L_x_0) ;  /* 0xfffffffc00fc7947 */ /* 0x000fc0000383ffff */
[----:B------:R-:W-:-:S00]  /*1460*/  NOP ;  /* 0x0000000000007918 */ /* 0x000fc00000000000 */
        /* <DEDUP_REMOVED lines=9> */
.L_x_1:


//--------------------- .nv.shared.triton_poi_fused_convolution_div_8 --------------------------
	.section	.nv.shared.triton_poi_fused_convolution_div_8,"aw",@nobits
	.sectionflags	@""
	.align	16
	.zero		1024


//--------------------- .nv.constant0.triton_poi_fused_convolution_div_8 --------------------------
	.section	.nv.constant0.triton_poi_fused_convolution_div_8,"a",@progbits
	.sectionflags	@""
	.align	4
.nv.constant0.triton_poi_fused_convolution_div_8:
	.zero		568
